//
// Generated by NVIDIA NVVM Compiler
//
// Compiler Build ID: CL-36424714
// Cuda compilation tools, release 13.0, V13.0.88
// Based on NVVM 20.0.0
//

.version 9.0
.target sm_100
.address_size 64

	// .globl	_Z24scalar_multiplier_kernelPfmmf

.visible .entry _Z24scalar_multiplier_kernelPfmmf(
	.param .u64 .ptr .align 1 _Z24scalar_multiplier_kernelPfmmf_param_0,
	.param .u64 _Z24scalar_multiplier_kernelPfmmf_param_1,
	.param .u64 _Z24scalar_multiplier_kernelPfmmf_param_2,
	.param .f32 _Z24scalar_multiplier_kernelPfmmf_param_3
)
{
	.reg .pred 	%p<2>;
	.reg .b32 	%r<5>;
	.reg .b32 	%f<4>;
	.reg .b64 	%rd<9>;

	ld.param.u64 	%rd2, [_Z24scalar_multiplier_kernelPfmmf_param_0];
	ld.param.u64 	%rd3, [_Z24scalar_multiplier_kernelPfmmf_param_1];
	ld.param.u64 	%rd4, [_Z24scalar_multiplier_kernelPfmmf_param_2];
	ld.param.f32 	%f1, [_Z24scalar_multiplier_kernelPfmmf_param_3];
	mov.u32 	%r1, %ctaid.x;
	mov.u32 	%r2, %ntid.x;
	mov.u32 	%r3, %tid.x;
	mad.lo.s32 	%r4, %r1, %r2, %r3;
	cvt.s64.s32 	%rd1, %r4;
	mul.lo.s64 	%rd5, %rd4, %rd3;
	setp.le.u64 	%p1, %rd5, %rd1;
	@%p1 bra 	$L__BB0_2;
	cvta.to.global.u64 	%rd6, %rd2;
	shl.b64 	%rd7, %rd1, 2;
	add.s64 	%rd8, %rd6, %rd7;
	ld.global.f32 	%f2, [%rd8];
	mul.f32 	%f3, %f1, %f2;
	st.global.f32 	[%rd8], %f3;
$L__BB0_2:
	ret;

}


// ===== COMPILED SASS (sm_100) =====

	.target	sm_100

	.elftype	@"ET_EXEC"


//--------------------- .note.nv.tkinfo           --------------------------
	.section	.note.nv.tkinfo,"",@"SHT_NOTE"
	.sectionflags	@"SHF_NOTE_NV_TKINFO"
	.tkinfo
        /*0018*/ 	.word	0x00000002
        /*0030*/ 	.string	""
        /*0030*/ 	.string	"ptxas"
        /*0030*/ 	.string	"Cuda compilation tools, release 13.0, V13.0.88"
        /*0030*/ 	.string	"Build cuda_13.0.r13.0/compiler.36424714_0"
        /*0030*/ 	.string	"-arch sm_100 -m 64 "



//--------------------- .note.nv.cuinfo           --------------------------
	.section	.note.nv.cuinfo,"",@"SHT_NOTE"
	.sectionflags	@"SHF_NOTE_NV_CUINFO"
        /*0018*/ 	.short	0x0002
        /*001a*/ 	.short	0x0064
        /*001c*/ 	.short	0x0082
	.zero		2


//--------------------- .nv.info                  --------------------------
	.section	.nv.info,"",@"SHT_CUDA_INFO"
	.align	4


	//----- nvinfo : EIATTR_REGCOUNT
	.align		4
        /*0000*/ 	.byte	0x04, 0x2f
        /*0002*/ 	.short	(.L_1 - .L_0)
	.align		4
.L_0:
        /*0004*/ 	.word	index@(_Z24scalar_multiplier_kernelPfmmf)
        /*0008*/ 	.word	0x00000008


	//----- nvinfo : EIATTR_FRAME_SIZE
	.align		4
.L_1:
        /*000c*/ 	.byte	0x04, 0x11
        /*000e*/ 	.short	(.L_3 - .L_2)
	.align		4
.L_2:
        /*0010*/ 	.word	index@(_Z24scalar_multiplier_kernelPfmmf)
        /*0014*/ 	.word	0x00000000


	//----- nvinfo : EIATTR_MIN_STACK_SIZE
	.align		4
.L_3:
        /*0018*/ 	.byte	0x04, 0x12
        /*001a*/ 	.short	(.L_5 - .L_4)
	.align		4
.L_4:
        /*001c*/ 	.word	index@(_Z24scalar_multiplier_kernelPfmmf)
        /*0020*/ 	.word	0x00000000
.L_5:


//--------------------- .nv.compat                --------------------------
	.section	.nv.compat,"",@"SHT_CUDA_COMPAT_INFO"
	.align	4
        /*0000*/ 	.byte	0x02, 0x09, 0x00, 0x00, 0x02, 0x02, 0x01, 0x00, 0x02, 0x05, 0x05, 0x00, 0x03, 0x07, 0x01, 0x01
        /*0010*/ 	.byte	0x02, 0x03, 0x00, 0x00, 0x02, 0x06, 0x01, 0x00, 0x04, 0x0b, 0x08, 0x00, 0x09, 0x00, 0x00, 0x00
        /*0020*/ 	.byte	0x00, 0x00, 0x00, 0x00


//--------------------- .nv.info._Z24scalar_multiplier_kernelPfmmf --------------------------
	.section	.nv.info._Z24scalar_multiplier_kernelPfmmf,"",@"SHT_CUDA_INFO"
	.sectionflags	@""
	.align	4


	//----- nvinfo : EIATTR_CUDA_API_VERSION
	.align		4
        /*0000*/ 	.byte	0x04, 0x37
        /*0002*/ 	.short	(.L_7 - .L_6)
.L_6:
        /*0004*/ 	.word	0x00000082


	//----- nvinfo : EIATTR_KPARAM_INFO
	.align		4
.L_7:
        /*0008*/ 	.byte	0x04, 0x17
        /*000a*/ 	.short	(.L_9 - .L_8)
.L_8:
        /*000c*/ 	.word	0x00000000
        /*0010*/ 	.short	0x0003
        /*0012*/ 	.short	0x0018
        /*0014*/ 	.byte	0x00, 0xf0, 0x11, 0x00


	//----- nvinfo : EIATTR_KPARAM_INFO
	.align		4
.L_9:
        /*0018*/ 	.byte	0x04, 0x17
        /*001a*/ 	.short	(.L_11 - .L_10)
.L_10:
        /*001c*/ 	.word	0x00000000
        /*0020*/ 	.short	0x0002
        /*0022*/ 	.short	0x0010
        /*0024*/ 	.byte	0x00, 0xf0, 0x21, 0x00


	//----- nvinfo : EIATTR_KPARAM_INFO
	.align		4
.L_11:
        /*0028*/ 	.byte	0x04, 0x17
        /*002a*/ 	.short	(.L_13 - .L_12)
.L_12:
        /*002c*/ 	.word	0x00000000
        /*0030*/ 	.short	0x0001
        /*0032*/ 	.short	0x0008
        /*0034*/ 	.byte	0x00, 0xf0, 0x21, 0x00


	//----- nvinfo : EIATTR_KPARAM_INFO
	.align		4
.L_13:
        /*0038*/ 	.byte	0x04, 0x17
        /*003a*/ 	.short	(.L_15 - .L_14)
.L_14:
        /*003c*/ 	.word	0x00000000
        /*0040*/ 	.short	0x0000
        /*0042*/ 	.short	0x0000
        /*0044*/ 	.byte	0x00, 0xf5, 0x21, 0x00


	//----- nvinfo : EIATTR_SPARSE_MMA_MASK
	.align		4
.L_15:
        /*0048*/ 	.byte	0x03, 0x50
        /*004a*/ 	.short	0x0000


	//----- nvinfo : EIATTR_MAXREG_COUNT
	.align		4
        /*004c*/ 	.byte	0x03, 0x1b
        /*004e*/ 	.short	0x00ff


	//----- nvinfo : EIATTR_MERCURY_ISA_VERSION
	.align		4
        /*0050*/ 	.byte	0x03, 0x5f
        /*0052*/ 	.short	0x0101


	//----- nvinfo : EIATTR_VRC_CTA_INIT_COUNT
	.align		4
        /*0054*/ 	.byte	0x02, 0x4a
	.zero		1
	.zero		1


	//----- nvinfo : EIATTR_EXIT_INSTR_OFFSETS
	.align		4
        /*0058*/ 	.byte	0x04, 0x1c
        /*005a*/ 	.short	(.L_17 - .L_16)


	//   ....[0]....
.L_16:
        /*005c*/ 	.word	0x000000f0


	//   ....[1]....
        /*0060*/ 	.word	0x00000180


	//----- nvinfo : EIATTR_CBANK_PARAM_SIZE
	.align		4
.L_17:
        /*0064*/ 	.byte	0x03, 0x19
        /*0066*/ 	.short	0x001c


	//----- nvinfo : EIATTR_PARAM_CBANK
	.align		4
        /*0068*/ 	.byte	0x04, 0x0a
        /*006a*/ 	.short	(.L_19 - .L_18)
	.align		4
.L_18:
        /*006c*/ 	.word	index@(.nv.constant0._Z24scalar_multiplier_kernelPfmmf)
        /*0070*/ 	.short	0x0380
        /*0072*/ 	.short	0x001c


	//----- nvinfo : EIATTR_SW_WAR
	.align		4
.L_19:
        /*0074*/ 	.byte	0x04, 0x36
        /*0076*/ 	.short	(.L_21 - .L_20)
.L_20:
        /*0078*/ 	.word	0x00000008
.L_21:


//--------------------- .nv.callgraph             --------------------------
	.section	.nv.callgraph,"",@"SHT_CUDA_CALLGRAPH"
	.align	4
	.sectionentsize	8
	.align		4
        /*0000*/ 	.word	0x00000000
	.align		4
        /*0004*/ 	.word	0xffffffff
	.align		4
        /*0008*/ 	.word	0x00000000
	.align		4
        /*000c*/ 	.word	0xfffffffe
	.align		4
        /*0010*/ 	.word	0x00000000
	.align		4
        /*0014*/ 	.word	0xfffffffd
	.align		4
        /*0018*/ 	.word	0x00000000
	.align		4
        /*001c*/ 	.word	0xfffffffc


//--------------------- .text._Z24scalar_multiplier_kernelPfmmf --------------------------
	.section	.text._Z24scalar_multiplier_kernelPfmmf,"ax",@progbits
	.align	128
        .global         _Z24scalar_multiplier_kernelPfmmf
        .type           _Z24scalar_multiplier_kernelPfmmf,@function
        .size           _Z24scalar_multiplier_kernelPfmmf,(.L_x_1 - _Z24scalar_multiplier_kernelPfmmf)
        .other          _Z24scalar_multiplier_kernelPfmmf,@"STO_CUDA_ENTRY STV_DEFAULT"
_Z24scalar_multiplier_kernelPfmmf:
.text._Z24scalar_multiplier_kernelPfmmf:
[----:B------:R-:W-:Y:S01]  /*0000*/  LDC R1, c[0x0][0x37c] ;  /* 0x0000df00ff017b82 */ /* 0x000fe20000000800 */
[----:B------:R-:W0:Y:S01]  /*0010*/  S2R R3, SR_TID.X ;  /* 0x0000000000037919 */ /* 0x000e220000002100 */
[----:B------:R-:W1:Y:S06]  /*0020*/  LDCU.64 UR8, c[0x0][0x390] ;  /* 0x00007200ff0877ac */ /* 0x000e6c0008000a00 */
[----:B------:R-:W0:Y:S01]  /*0030*/  S2UR UR7, SR_CTAID.X ;  /* 0x00000000000779c3 */ /* 0x000e220000002500 */
[----:B------:R-:W1:Y:S07]  /*0040*/  LDCU.64 UR10, c[0x0][0x388] ;  /* 0x00007100ff0a77ac */ /* 0x000e6e0008000a00 */
[----:B------:R-:W0:Y:S01]  /*0050*/  LDC R0, c[0x0][0x360] ;  /* 0x0000d800ff007b82 */ /* 0x000e220000000800 */
[----:B-1----:R-:W-:-:S02]  /*0060*/  UIMAD UR6, UR9, UR10, URZ ;  /* 0x0000000a090672a4 */ /* 0x002fc4000f8e02ff */
[----:B------:R-:W-:Y:S02]  /*0070*/  UIMAD.WIDE.U32 UR4, UR8, UR10, URZ ;  /* 0x0000000a080472a5 */ /* 0x000fe4000f8e00ff */
[----:B------:R-:W-:-:S04]  /*0080*/  UIMAD UR6, UR8, UR11, UR6 ;  /* 0x0000000b080672a4 */ /* 0x000fc8000f8e0206 */
[----:B------:R-:W-:Y:S01]  /*0090*/  UIADD3 UR5, UPT, UPT, UR5, UR6, URZ ;  /* 0x0000000605057290 */ /* 0x000fe2000fffe0ff */
[----:B0-----:R-:W-:-:S05]  /*00a0*/  IMAD R0, R0, UR7, R3 ;  /* 0x0000000700007c24 */ /* 0x001fca000f8e0203 */
[----:B------:R-:W-:Y:S01]  /*00b0*/  IMAD.U32 R2, RZ, RZ, UR5 ;  /* 0x00000005ff027e24 */ /* 0x000fe2000f8e00ff */
[----:B------:R-:W-:Y:S02]  /*00c0*/  ISETP.LT.U32.AND P0, PT, R0, UR4, PT ;  /* 0x0000000400007c0c */ /* 0x000fe4000bf01070 */
[----:B------:R-:W-:-:S04]  /*00d0*/  SHF.R.S32.HI R3, RZ, 0x1f, R0 ;  /* 0x0000001fff037819 */ /* 0x000fc80000011400 */
[----:B------:R-:W-:-:S13]  /*00e0*/  ISETP.GT.U32.AND.EX P0, PT, R2, R3, PT, P0 ;  /* 0x000000030200720c */ /* 0x000fda0003f04100 */
[----:B------:R-:W-:Y:S05]  /*00f0*/  @!P0 EXIT ;  /* 0x000000000000894d */ /* 0x000fea0003800000 */
[----:B------:R-:W0:Y:S01]  /*0100*/  LDCU.64 UR6, c[0x0][0x380] ;  /* 0x00007000ff0677ac */ /* 0x000e220008000a00 */
[----:B------:R-:W1:Y:S01]  /*0110*/  LDCU.64 UR4, c[0x0][0x358] ;  /* 0x00006b00ff0477ac */ /* 0x000e620008000a00 */
[C---:B0-----:R-:W-:Y:S01]  /*0120*/  LEA R2, P0, R0.reuse, UR6, 0x2 ;  /* 0x0000000600027c11 */ /* 0x041fe2000f8010ff */
[----:B------:R-:W0:Y:S03]  /*0130*/  LDCU UR6, c[0x0][0x398] ;  /* 0x00007300ff0677ac */ /* 0x000e260008000800 */
[----:B------:R-:W-:-:S05]  /*0140*/  LEA.HI.X R3, R0, UR7, R3, 0x2, P0 ;  /* 0x0000000700037c11 */ /* 0x000fca00080f1403 */
[----:B-1----:R-:W0:Y:S02]  /*0150*/  LDG.E R0, desc[UR4][R2.64] ;  /* 0x0000000402007981 */ /* 0x002e24000c1e1900 */
[----:B0-----:R-:W-:-:S05]  /*0160*/  FMUL R5, R0, UR6 ;  /* 0x0000000600057c20 */ /* 0x001fca0008400000 */
[----:B------:R-:W-:Y:S01]  /*0170*/  STG.E desc[UR4][R2.64], R5 ;  /* 0x0000000502007986 */ /* 0x000fe2000c101904 */
[----:B------:R-:W-:Y:S05]  /*0180*/  EXIT ;  /* 0x000000000000794d */ /* 0x000fea0003800000 */
.L_x_0:
[----:B------:R-:W-:-:S00]  /*0190*/  BRA `(.L_x_0) ;  /* 0xfffffffc00fc7947 */ /* 0x000fc0000383ffff */
[----:B------:R-:W-:-:S00]  /*01a0*/  NOP ;  /* 0x0000000000007918 */ /* 0x000fc00000000000 */
        /* <DEDUP_REMOVED lines=13> */
.L_x_1:


//--------------------- .nv.shared.reserved.0     --------------------------
	.section	.nv.shared.reserved.0,"aw",@nobits
	.weak		__nv_reservedSMEM_offset_0_alias
	.size		__nv_reservedSMEM_offset_0_alias, 0, 64
	.other		__nv_reservedSMEM_offset_0_alias,@"STO_CUDA_RESERVED_SHARED STV_DEFAULT"
__nv_reservedSMEM_offset_0_alias:
	.zero		0
	.zero		64


//--------------------- .nv.constant0._Z24scalar_multiplier_kernelPfmmf --------------------------
	.section	.nv.constant0._Z24scalar_multiplier_kernelPfmmf,"a",@progbits
	.sectionflags	@""
	.align	4
.nv.constant0._Z24scalar_multiplier_kernelPfmmf:
	.zero		924


//--------------------- SYMBOLS --------------------------

	.type		.nv.reservedSmem.offset0,@object
	.size		.nv.reservedSmem.offset0,0x4
